	.headerflags	@"EF_CUDA_TEXMODE_UNIFIED EF_CUDA_64BIT_ADDRESS EF_CUDA_ACCELERATORS EF_CUDA_SM90 EF_CUDA_VIRTUAL_SM(EF_CUDA_SM90)"
	.elftype	@"ET_EXEC"


//--------------------- .nv.info                  --------------------------
	.section	.nv.info,"",@"SHT_CUDA_INFO"
	.align	4


	//----- nvinfo : EIATTR_REGCOUNT
	.align		4
        /*0000*/ 	.byte	0x04, 0x2f
        /*0002*/ 	.short	(.L_1 - .L_0)
	.align		4
.L_0:
        /*0004*/ 	.word	index@(triton_poi_fused_add_1)
        /*0008*/ 	.word	0x0000001c


	//----- nvinfo : EIATTR_MIN_STACK_SIZE
	.align		4
.L_1:
        /*000c*/ 	.byte	0x04, 0x12
        /*000e*/ 	.short	(.L_3 - .L_2)
	.align		4
.L_2:
        /*0010*/ 	.word	index@(triton_poi_fused_add_1)
        /*0014*/ 	.word	0x00000000


	//----- nvinfo : EIATTR_FRAME_SIZE
	.align		4
.L_3:
        /*0018*/ 	.byte	0x04, 0x11
        /*001a*/ 	.short	(.L_5 - .L_4)
	.align		4
.L_4:
        /*001c*/ 	.word	index@(triton_poi_fused_add_1)
        /*0020*/ 	.word	0x00000000


	//----- nvinfo : EIATTR_MIN_STACK_SIZE
	.align		4
.L_5:
        /*0024*/ 	.byte	0x04, 0x12
        /*0026*/ 	.short	(.L_7 - .L_6)
	.align		4
.L_6:
        /*0028*/ 	.word	index@(triton_poi_fused_add_1)
        /*002c*/ 	.word	0x00000000
.L_7:


//--------------------- .nv.info.triton_poi_fused_add_1 --------------------------
	.section	.nv.info.triton_poi_fused_add_1,"",@"SHT_CUDA_INFO"
	.sectionflags	@""
	.align	4


	//----- nvinfo : EIATTR_CUDA_API_VERSION
	.align		4
        /*0000*/ 	.byte	0x04, 0x37
        /*0002*/ 	.short	(.L_9 - .L_8)
.L_8:
        /*0004*/ 	.word	0x0000007c


	//----- nvinfo : EIATTR_KPARAM_INFO
	.align		4
.L_9:
        /*0008*/ 	.byte	0x04, 0x17
        /*000a*/ 	.short	(.L_11 - .L_10)
.L_10:
        /*000c*/ 	.word	0x00000000
        /*0010*/ 	.short	0x0007
        /*0012*/ 	.short	0x0038
        /*0014*/ 	.byte	0x00, 0xf0, 0x11, 0x00


	//----- nvinfo : EIATTR_KPARAM_INFO
	.align		4
.L_11:
        /*0018*/ 	.byte	0x04, 0x17
        /*001a*/ 	.short	(.L_13 - .L_12)
.L_12:
        /*001c*/ 	.word	0x00000000
        /*0020*/ 	.short	0x0006
        /*0022*/ 	.short	0x0030
        /*0024*/ 	.byte	0x00, 0xf4, 0x21, 0x00


	//----- nvinfo : EIATTR_KPARAM_INFO
	.align		4
.L_13:
        /*0028*/ 	.byte	0x04, 0x17
        /*002a*/ 	.short	(.L_15 - .L_14)
.L_14:
        /*002c*/ 	.word	0x00000000
        /*0030*/ 	.short	0x0005
        /*0032*/ 	.short	0x0028
        /*0034*/ 	.byte	0x00, 0xf4, 0x21, 0x00


	//----- nvinfo : EIATTR_KPARAM_INFO
	.align		4
.L_15:
        /*0038*/ 	.byte	0x04, 0x17
        /*003a*/ 	.short	(.L_17 - .L_16)
.L_16:
        /*003c*/ 	.word	0x00000000
        /*0040*/ 	.short	0x0004
        /*0042*/ 	.short	0x0020
        /*0044*/ 	.byte	0x00, 0xf4, 0x21, 0x00


	//----- nvinfo : EIATTR_KPARAM_INFO
	.align		4
.L_17:
        /*0048*/ 	.byte	0x04, 0x17
        /*004a*/ 	.short	(.L_19 - .L_18)
.L_18:
        /*004c*/ 	.word	0x00000000
        /*0050*/ 	.short	0x0003
        /*0052*/ 	.short	0x0018
        /*0054*/ 	.byte	0x00, 0xf4, 0x21, 0x00


	//----- nvinfo : EIATTR_KPARAM_INFO
	.align		4
.L_19:
        /*0058*/ 	.byte	0x04, 0x17
        /*005a*/ 	.short	(.L_21 - .L_20)
.L_20:
        /*005c*/ 	.word	0x00000000
        /*0060*/ 	.short	0x0002
        /*0062*/ 	.short	0x0010
        /*0064*/ 	.byte	0x00, 0xf4, 0x21, 0x00


	//----- nvinfo : EIATTR_KPARAM_INFO
	.align		4
.L_21:
        /*0068*/ 	.byte	0x04, 0x17
        /*006a*/ 	.short	(.L_23 - .L_22)
.L_22:
        /*006c*/ 	.word	0x00000000
        /*0070*/ 	.short	0x0001
        /*0072*/ 	.short	0x0008
        /*0074*/ 	.byte	0x00, 0xf4, 0x21, 0x00


	//----- nvinfo : EIATTR_KPARAM_INFO
	.align		4
.L_23:
        /*0078*/ 	.byte	0x04, 0x17
        /*007a*/ 	.short	(.L_25 - .L_24)
.L_24:
        /*007c*/ 	.word	0x00000000
        /*0080*/ 	.short	0x0000
        /*0082*/ 	.short	0x0000
        /*0084*/ 	.byte	0x00, 0xf4, 0x21, 0x00


	//----- nvinfo : EIATTR_SPARSE_MMA_MASK
	.align		4
.L_25:
        /*0088*/ 	.byte	0x03, 0x50
        /*008a*/ 	.short	0x0000


	//----- nvinfo : EIATTR_MAXREG_COUNT
	.align		4
        /*008c*/ 	.byte	0x03, 0x1b
        /*008e*/ 	.short	0x00ff


	//----- nvinfo : EIATTR_EXIT_INSTR_OFFSETS
	.align		4
        /*0090*/ 	.byte	0x04, 0x1c
        /*0092*/ 	.short	(.L_27 - .L_26)


	//   ....[0]....
.L_26:
        /*0094*/ 	.word	0x00000370


	//   ....[1]....
        /*0098*/ 	.word	0x00000390


	//----- nvinfo : EIATTR_REQNTID
	.align		4
.L_27:
        /*009c*/ 	.byte	0x04, 0x10
        /*009e*/ 	.short	(.L_29 - .L_28)
.L_28:
        /*00a0*/ 	.word	0x00000080
        /*00a4*/ 	.word	0x00000001
        /*00a8*/ 	.word	0x00000001


	//----- nvinfo : EIATTR_CBANK_PARAM_SIZE
	.align		4
.L_29:
        /*00ac*/ 	.byte	0x03, 0x19
        /*00ae*/ 	.short	0x003c


	//----- nvinfo : EIATTR_PARAM_CBANK
	.align		4
        /*00b0*/ 	.byte	0x04, 0x0a
        /*00b2*/ 	.short	(.L_31 - .L_30)
	.align		4
.L_30:
        /*00b4*/ 	.word	index@(.nv.constant0.triton_poi_fused_add_1)
        /*00b8*/ 	.short	0x0210
        /*00ba*/ 	.short	0x003c


	//----- nvinfo : EIATTR_SW_WAR
	.align		4
.L_31:
        /*00bc*/ 	.byte	0x04, 0x36
        /*00be*/ 	.short	(.L_33 - .L_32)
.L_32:
        /*00c0*/ 	.word	0x00000008
.L_33:


//--------------------- .nv.callgraph             --------------------------
	.section	.nv.callgraph,"",@"SHT_CUDA_CALLGRAPH"
	.align	4
	.sectionentsize	8
	.align		4
        /*0000*/ 	.word	0x00000000
	.align		4
        /*0004*/ 	.word	0xffffffff
	.align		4
        /*0008*/ 	.word	0x00000000
	.align		4
        /*000c*/ 	.word	0xfffffffe
	.align		4
        /*0010*/ 	.word	0x00000000
	.align		4
        /*0014*/ 	.word	0xfffffffd
	.align		4
        /*0018*/ 	.word	0x00000000
	.align		4
        /*001c*/ 	.word	0xfffffffc


//--------------------- .text.triton_poi_fused_add_1 --------------------------
	.section	.text.triton_poi_fused_add_1,"ax",@progbits
	.align	128
        .global         triton_poi_fused_add_1
        .type           triton_poi_fused_add_1,@function
        .size           triton_poi_fused_add_1,(.L_x_1 - triton_poi_fused_add_1)
        .other          triton_poi_fused_add_1,@"STO_CUDA_ENTRY STV_DEFAULT"
triton_poi_fused_add_1:
.text.triton_poi_fused_add_1:
[----:B------:R-:W0:Y:S01]  /*0000*/  LDC R1, c[0x0][0x28] ;  /* 0x00000a00ff017b82 */ /* 0x000e220000000800 */
[----:B------:R-:W1:Y:S07]  /*0010*/  S2R R9, SR_TID.X ;  /* 0x0000000000097919 */ /* 0x000e6e0000002100 */
[----:B------:R-:W2:Y:S01]  /*0020*/  LDC.64 R14, c[0x0][0x220] ;  /* 0x00008800ff0e7b82 */ /* 0x000ea20000000a00 */
[----:B------:R-:W-:Y:S01]  /*0030*/  ULDC.64 UR4, c[0x0][0x208] ;  /* 0x0000820000047ab9 */ /* 0x000fe20000000a00 */
[----:B------:R-:W3:Y:S06]  /*0040*/  S2R R0, SR_CTAID.X ;  /* 0x0000000000007919 */ /* 0x000eec0000002500 */
[----:B------:R-:W4:Y:S08]  /*0050*/  LDC.64 R16, c[0x0][0x230] ;  /* 0x00008c00ff107b82 */ /* 0x000f300000000a00 */
[----:B------:R-:W5:Y:S08]  /*0060*/  LDC.64 R12, c[0x0][0x228] ;  /* 0x00008a00ff0c7b82 */ /* 0x000f700000000a00 */
[----:B------:R-:W5:Y:S01]  /*0070*/  LDC.64 R6, c[0x0][0x238] ;  /* 0x00008e00ff067b82 */ /* 0x000f620000000a00 */
[----:B-1----:R-:W-:-:S07]  /*0080*/  LOP3.LUT R9, R9, 0x7f, RZ, 0xc0, !PT ;  /* 0x0000007f09097812 */ /* 0x002fce00078ec0ff */
[----:B------:R-:W1:Y:S01]  /*0090*/  LDC.64 R4, c[0x0][0x210] ;  /* 0x00008400ff047b82 */ /* 0x000e620000000a00 */
[----:B---3--:R-:W-:Y:S01]  /*00a0*/  SHF.R.S32.HI R2, RZ, 0x18, R0 ;  /* 0x00000018ff027819 */ /* 0x008fe20000011400 */
[----:B------:R-:W-:-:S03]  /*00b0*/  IMAD R9, R0, 0x80, R9 ;  /* 0x0000008000097824 */ /* 0x000fc600078e0209 */
[----:B------:R-:W-:Y:S02]  /*00c0*/  SGXT R0, R2, 0x1 ;  /* 0x000000010200781a */ /* 0x000fe40000000200 */
[----:B------:R-:W-:Y:S02]  /*00d0*/  ISETP.GE.AND P0, PT, R9, 0x100, PT ;  /* 0x000001000900780c */ /* 0x000fe40003f06270 */
[CC--:B------:R-:W-:Y:S02]  /*00e0*/  LEA.HI R2, R0.reuse, R9.reuse, RZ, 0x4 ;  /* 0x0000000900027211 */ /* 0x0c0fe400078f20ff */
[----:B------:R-:W-:Y:S02]  /*00f0*/  LEA.HI R0, R0, R9, RZ, 0x2 ;  /* 0x0000000900007211 */ /* 0x000fe400078f10ff */
[----:B------:R-:W-:Y:S02]  /*0100*/  SHF.R.S32.HI R11, RZ, 0x4, R2 ;  /* 0x00000004ff0b7819 */ /* 0x000fe40000011402 */
[----:B------:R-:W3:Y:S01]  /*0110*/  LDC.64 R2, c[0x0][0x218] ;  /* 0x00008600ff027b82 */ /* 0x000ee20000000a00 */
[----:B------:R-:W-:-:S02]  /*0120*/  SHF.R.S32.HI R10, RZ, 0x2, R0 ;  /* 0x00000002ff0a7819 */ /* 0x000fc40000011400 */
[C---:B------:R-:W-:Y:S01]  /*0130*/  LEA.HI R8, R11.reuse, R11, RZ, 0x2 ;  /* 0x0000000b0b087211 */ /* 0x040fe200078f10ff */
[C---:B--2---:R-:W-:Y:S01]  /*0140*/  IMAD.WIDE R14, R11.reuse, 0x4, R14 ;  /* 0x000000040b0e7825 */ /* 0x044fe200078e020e */
[----:B------:R-:W-:Y:S01]  /*0150*/  LOP3.LUT R18, R0, 0x3ffffffc, RZ, 0xc0, !PT ;  /* 0x3ffffffc00127812 */ /* 0x000fe200078ec0ff */
[----:B------:R-:W-:Y:S01]  /*0160*/  HFMA2.MMA R0, -RZ, RZ, 0, 0 ;  /* 0x00000000ff007435 */ /* 0x000fe200000001ff */
[----:B------:R-:W-:Y:S01]  /*0170*/  LOP3.LUT R8, R8, 0xfffffffc, RZ, 0xc0, !PT ;  /* 0xfffffffc08087812 */ /* 0x000fe200078ec0ff */
[----:B----4-:R-:W-:Y:S01]  /*0180*/  IMAD.WIDE R16, R11, 0x4, R16 ;  /* 0x000000040b107825 */ /* 0x010fe200078e0210 */
[----:B------:R-:W-:Y:S02]  /*0190*/  IADD3 R18, R9, -R18, RZ ;  /* 0x8000001209127210 */ /* 0x000fe40007ffe0ff */
[----:B------:R-:W-:Y:S01]  /*01a0*/  IADD3 R19, R11, -R8, RZ ;  /* 0x800000080b137210 */ /* 0x000fe20007ffe0ff */
[----:B------:R-:W-:Y:S01]  /*01b0*/  IMAD.MOV.U32 R11, RZ, RZ, RZ ;  /* 0x000000ffff0b7224 */ /* 0x000fe200078e00ff */
[----:B------:R-:W-:-:S03]  /*01c0*/  LEA.HI R8, R10, R10, RZ, 0x2 ;  /* 0x0000000a0a087211 */ /* 0x000fc600078f10ff */
[C---:B-----5:R-:W-:Y:S01]  /*01d0*/  IMAD.WIDE R12, R19.reuse, 0x4, R12 ;  /* 0x00000004130c7825 */ /* 0x060fe200078e020c */
[----:B------:R-:W-:Y:S01]  /*01e0*/  LOP3.LUT R21, R8, 0x3ffffffc, RZ, 0xc0, !PT ;  /* 0x3ffffffc08157812 */ /* 0x000fe200078ec0ff */
[----:B------:R-:W2:Y:S02]  /*01f0*/  @!P0 LDG.E.EL R11, desc[UR4][R14.64] ;  /* 0x000000040e0b8981 */ /* 0x000ea4000c2e1900 */
[----:B------:R-:W-:Y:S02]  /*0200*/  IMAD.MOV.U32 R8, RZ, RZ, RZ ;  /* 0x000000ffff087224 */ /* 0x000fe400078e00ff */
[----:B------:R-:W-:Y:S01]  /*0210*/  IMAD.IADD R10, R10, 0x1, -R21 ;  /* 0x000000010a0a7824 */ /* 0x000fe200078e0a15 */
[-C--:B------:R-:W-:Y:S01]  /*0220*/  LEA R21, R18, R19.reuse, 0x2 ;  /* 0x0000001312157211 */ /* 0x080fe200078e10ff */
[----:B0-----:R-:W-:Y:S01]  /*0230*/  IMAD.WIDE R6, R19, 0x4, R6 ;  /* 0x0000000413067825 */ /* 0x001fe200078e0206 */
[----:B------:R-:W4:Y:S02]  /*0240*/  @!P0 LDG.E.EL R0, desc[UR4][R16.64] ;  /* 0x0000000410008981 */ /* 0x000f24000c2e1900 */
[----:B------:R-:W-:Y:S01]  /*0250*/  LEA R25, R10, R19, 0x2 ;  /* 0x000000130a197211 */ /* 0x000fe200078e10ff */
[----:B------:R-:W-:Y:S01]  /*0260*/  IMAD.MOV.U32 R23, RZ, RZ, RZ ;  /* 0x000000ffff177224 */ /* 0x000fe200078e00ff */
[----:B------:R-:W-:Y:S01]  /*0270*/  CS2R R18, SRZ ;  /* 0x0000000000127805 */ /* 0x000fe2000001ff00 */
[----:B---3--:R-:W-:Y:S01]  /*0280*/  IMAD.WIDE R20, R21, 0x4, R2 ;  /* 0x0000000415147825 */ /* 0x008fe200078e0202 */
[----:B------:R0:W2:Y:S03]  /*0290*/  @!P0 LDG.E.EL R8, desc[UR4][R12.64] ;  /* 0x000000040c088981 */ /* 0x0000a6000c2e1900 */
[----:B-1----:R-:W-:Y:S01]  /*02a0*/  IMAD.WIDE R4, R9, 0x4, R4 ;  /* 0x0000000409047825 */ /* 0x002fe200078e0204 */
[----:B------:R-:W3:Y:S03]  /*02b0*/  @!P0 LDG.E.EL R23, desc[UR4][R20.64] ;  /* 0x0000000414178981 */ /* 0x000ee6000c2e1900 */
[----:B------:R-:W-:Y:S01]  /*02c0*/  IMAD.MOV.U32 R10, RZ, RZ, RZ ;  /* 0x000000ffff0a7224 */ /* 0x000fe200078e00ff */
[----:B------:R-:W3:Y:S01]  /*02d0*/  @!P0 LDG.E R18, desc[UR4][R4.64] ;  /* 0x0000000404128981 */ /* 0x000ee2000c1e1900 */
[----:B------:R-:W-:Y:S01]  /*02e0*/  IMAD.WIDE R2, R25, 0x4, R2 ;  /* 0x0000000419027825 */ /* 0x000fe200078e0202 */
[----:B0-----:R-:W0:Y:S02]  /*02f0*/  LDC.64 R12, c[0x0][0x240] ;  /* 0x00009000ff0c7b82 */ /* 0x001e240000000a00 */
[----:B------:R-:W4:Y:S04]  /*0300*/  @!P0 LDG.E.EL R19, desc[UR4][R6.64] ;  /* 0x0000000406138981 */ /* 0x000f28000c2e1900 */
[----:B------:R-:W5:Y:S01]  /*0310*/  @!P0 LDG.E.EL R10, desc[UR4][R2.64] ;  /* 0x00000004020a8981 */ /* 0x000f62000c2e1900 */
[----:B--2---:R-:W-:Y:S01]  /*0320*/  FADD R11, R8, R11 ;  /* 0x0000000b080b7221 */ /* 0x004fe20000000000 */
[----:B0-----:R-:W-:-:S04]  /*0330*/  IMAD.WIDE R8, R9, 0x4, R12 ;  /* 0x0000000409087825 */ /* 0x001fc800078e020c */
[----:B---3--:R-:W-:Y:S01]  /*0340*/  FFMA R18, R11, R23, R18 ;  /* 0x000000170b127223 */ /* 0x008fe20000000012 */
[----:B----4-:R-:W-:-:S04]  /*0350*/  FADD R19, R19, R0 ;  /* 0x0000000013137221 */ /* 0x010fc80000000000 */
[----:B-----5:R-:W-:Y:S01]  /*0360*/  FFMA R19, R19, R10, R18 ;  /* 0x0000000a13137223 */ /* 0x020fe20000000012 */
[----:B------:R-:W-:Y:S06]  /*0370*/  @P0 EXIT ;  /* 0x000000000000094d */ /* 0x000fec0003800000 */
[----:B------:R-:W-:Y:S01]  /*0380*/  STG.E desc[UR4][R8.64], R19 ;  /* 0x0000001308007986 */ /* 0x000fe2000c101904 */
[----:B------:R-:W-:Y:S05]  /*0390*/  EXIT ;  /* 0x000000000000794d */ /* 0x000fea0003800000 */
.L_x_0:
[----:B------:R-:W-:-:S00]  /*03a0*/  BRA `(.L_x_0) ;  /* 0xfffffffc00fc7947 */ /* 0x000fc0000383ffff */
[----:B------:R-:W-:-:S00]  /*03b0*/  NOP ;  /* 0x0000000000007918 */ /* 0x000fc00000000000 */
        /* <DEDUP_REMOVED lines=12> */
.L_x_1:


//--------------------- .nv.constant0.triton_poi_fused_add_1 --------------------------
	.section	.nv.constant0.triton_poi_fused_add_1,"a",@progbits
	.sectionflags	@""
	.align	4
.nv.constant0.triton_poi_fused_add_1:
	.zero		588
